//
// Generated by NVIDIA NVVM Compiler
//
// Compiler Build ID: CL-36424714
// Cuda compilation tools, release 13.0, V13.0.88
// Based on NVVM 20.0.0
//

.version 9.0
.target sm_100
.address_size 64

	// .globl	_Z25unique_idx_calc_threadIdxPi
.extern .func  (.param .b32 func_retval0) vprintf
(
	.param .b64 vprintf_param_0,
	.param .b64 vprintf_param_1
)
;
.global .align 1 .b8 $str[14] = {105, 110, 112, 117, 116, 91, 37, 100, 93, 61, 37, 100, 10};

.visible .entry _Z25unique_idx_calc_threadIdxPi(
	.param .u64 .ptr .align 1 _Z25unique_idx_calc_threadIdxPi_param_0
)
{
	.local .align 8 .b8 	__local_depot0[8];
	.reg .b64 	%SP;
	.reg .b64 	%SPL;
	.reg .b32 	%r<5>;
	.reg .b64 	%rd<9>;

	mov.u64 	%SPL, __local_depot0;
	cvta.local.u64 	%SP, %SPL;
	ld.param.u64 	%rd1, [_Z25unique_idx_calc_threadIdxPi_param_0];
	cvta.to.global.u64 	%rd2, %rd1;
	add.u64 	%rd3, %SP, 0;
	add.u64 	%rd4, %SPL, 0;
	mov.u32 	%r1, %tid.x;
	mul.wide.u32 	%rd5, %r1, 4;
	add.s64 	%rd6, %rd2, %rd5;
	ld.global.u32 	%r2, [%rd6];
	st.local.v2.u32 	[%rd4], {%r1, %r2};
	mov.u64 	%rd7, $str;
	cvta.global.u64 	%rd8, %rd7;
	{ // callseq 0, 0
	.param .b64 param0;
	st.param.b64 	[param0], %rd8;
	.param .b64 param1;
	st.param.b64 	[param1], %rd3;
	.param .b32 retval0;
	call.uni (retval0), 
	vprintf, 
	(
	param0, 
	param1
	);
	ld.param.b32 	%r3, [retval0];
	} // callseq 0
	ret;

}


// ===== COMPILED SASS (sm_100) =====

	.target	sm_100

	.elftype	@"ET_EXEC"


//--------------------- .note.nv.tkinfo           --------------------------
	.section	.note.nv.tkinfo,"",@"SHT_NOTE"
	.sectionflags	@"SHF_NOTE_NV_TKINFO"
	.tkinfo
        /*0018*/ 	.word	0x00000002
        /*0030*/ 	.string	""
        /*0030*/ 	.string	"ptxas"
        /*0030*/ 	.string	"Cuda compilation tools, release 13.0, V13.0.88"
        /*0030*/ 	.string	"Build cuda_13.0.r13.0/compiler.36424714_0"
        /*0030*/ 	.string	"-arch sm_100 -m 64 "



//--------------------- .note.nv.cuinfo           --------------------------
	.section	.note.nv.cuinfo,"",@"SHT_NOTE"
	.sectionflags	@"SHF_NOTE_NV_CUINFO"
        /*0018*/ 	.short	0x0002
        /*001a*/ 	.short	0x0064
        /*001c*/ 	.short	0x0082
	.zero		2


//--------------------- .nv.info                  --------------------------
	.section	.nv.info,"",@"SHT_CUDA_INFO"
	.align	4


	//----- nvinfo : EIATTR_REGCOUNT
	.align		4
        /*0000*/ 	.byte	0x04, 0x2f
        /*0002*/ 	.short	(.L_2 - .L_1)
	.align		4
.L_1:
        /*0004*/ 	.word	index@(_Z25unique_idx_calc_threadIdxPi)
        /*0008*/ 	.word	0x00000018


	//----- nvinfo : EIATTR_FRAME_SIZE
	.align		4
.L_2:
        /*000c*/ 	.byte	0x04, 0x11
        /*000e*/ 	.short	(.L_4 - .L_3)
	.align		4
.L_3:
        /*0010*/ 	.word	index@(_Z25unique_idx_calc_threadIdxPi)
        /*0014*/ 	.word	0x00000008


	//----- nvinfo : EIATTR_MIN_STACK_SIZE
	.align		4
.L_4:
        /*0018*/ 	.byte	0x04, 0x12
        /*001a*/ 	.short	(.L_6 - .L_5)
	.align		4
.L_5:
        /*001c*/ 	.word	index@(_Z25unique_idx_calc_threadIdxPi)
        /*0020*/ 	.word	0x00000008
.L_6:


//--------------------- .nv.compat                --------------------------
	.section	.nv.compat,"",@"SHT_CUDA_COMPAT_INFO"
	.align	4
        /*0000*/ 	.byte	0x02, 0x09, 0x00, 0x00, 0x02, 0x02, 0x01, 0x00, 0x02, 0x05, 0x05, 0x00, 0x03, 0x07, 0x01, 0x01
        /*0010*/ 	.byte	0x02, 0x03, 0x00, 0x00, 0x02, 0x06, 0x01, 0x00, 0x04, 0x0b, 0x08, 0x00, 0x09, 0x00, 0x00, 0x00
        /*0020*/ 	.byte	0x00, 0x00, 0x00, 0x00


//--------------------- .nv.info._Z25unique_idx_calc_threadIdxPi --------------------------
	.section	.nv.info._Z25unique_idx_calc_threadIdxPi,"",@"SHT_CUDA_INFO"
	.sectionflags	@""
	.align	4


	//----- nvinfo : EIATTR_CUDA_API_VERSION
	.align		4
        /*0000*/ 	.byte	0x04, 0x37
        /*0002*/ 	.short	(.L_8 - .L_7)
.L_7:
        /*0004*/ 	.word	0x00000082


	//----- nvinfo : EIATTR_KPARAM_INFO
	.align		4
.L_8:
        /*0008*/ 	.byte	0x04, 0x17
        /*000a*/ 	.short	(.L_10 - .L_9)
.L_9:
        /*000c*/ 	.word	0x00000000
        /*0010*/ 	.short	0x0000
        /*0012*/ 	.short	0x0000
        /*0014*/ 	.byte	0x00, 0xf5, 0x21, 0x00


	//----- nvinfo : EIATTR_SPARSE_MMA_MASK
	.align		4
.L_10:
        /*0018*/ 	.byte	0x03, 0x50
        /*001a*/ 	.short	0x0000


	//----- nvinfo : EIATTR_MAXREG_COUNT
	.align		4
        /*001c*/ 	.byte	0x03, 0x1b
        /*001e*/ 	.short	0x00ff


	//----- nvinfo : EIATTR_EXTERNS
	.align		4
        /*0020*/ 	.byte	0x04, 0x0f
        /*0022*/ 	.short	(.L_12 - .L_11)


	//   ....[0]....
	.align		4
.L_11:
        /*0024*/ 	.word	index@(vprintf)


	//----- nvinfo : EIATTR_MERCURY_ISA_VERSION
	.align		4
.L_12:
        /*0028*/ 	.byte	0x03, 0x5f
        /*002a*/ 	.short	0x0101


	//----- nvinfo : EIATTR_VRC_CTA_INIT_COUNT
	.align		4
        /*002c*/ 	.byte	0x02, 0x4a
	.zero		1
	.zero		1


	//----- nvinfo : EIATTR_SYSCALL_OFFSETS
	.align		4
        /*0030*/ 	.byte	0x04, 0x46
        /*0032*/ 	.short	(.L_14 - .L_13)


	//   ....[0]....
.L_13:
        /*0034*/ 	.word	0x00000120


	//----- nvinfo : EIATTR_EXIT_INSTR_OFFSETS
	.align		4
.L_14:
        /*0038*/ 	.byte	0x04, 0x1c
        /*003a*/ 	.short	(.L_16 - .L_15)


	//   ....[0]....
.L_15:
        /*003c*/ 	.word	0x00000130


	//----- nvinfo : EIATTR_CBANK_PARAM_SIZE
	.align		4
.L_16:
        /*0040*/ 	.byte	0x03, 0x19
        /*0042*/ 	.short	0x0008


	//----- nvinfo : EIATTR_PARAM_CBANK
	.align		4
        /*0044*/ 	.byte	0x04, 0x0a
        /*0046*/ 	.short	(.L_18 - .L_17)
	.align		4
.L_17:
        /*0048*/ 	.word	index@(.nv.constant0._Z25unique_idx_calc_threadIdxPi)
        /*004c*/ 	.short	0x0380
        /*004e*/ 	.short	0x0008


	//----- nvinfo : EIATTR_SW_WAR
	.align		4
.L_18:
        /*0050*/ 	.byte	0x04, 0x36
        /*0052*/ 	.short	(.L_20 - .L_19)
.L_19:
        /*0054*/ 	.word	0x00000008
.L_20:


//--------------------- .nv.callgraph             --------------------------
	.section	.nv.callgraph,"",@"SHT_CUDA_CALLGRAPH"
	.align	4
	.sectionentsize	8
	.align		4
        /*0000*/ 	.word	0x00000000
	.align		4
        /*0004*/ 	.word	0xffffffff
	.align		4
        /*0008*/ 	.word	index@(_Z25unique_idx_calc_threadIdxPi)
	.align		4
        /*000c*/ 	.word	index@(vprintf)
	.align		4
        /*0010*/ 	.word	0x00000000
	.align		4
        /*0014*/ 	.word	0xfffffffe
	.align		4
        /*0018*/ 	.word	0x00000000
	.align		4
        /*001c*/ 	.word	0xfffffffd
	.align		4
        /*0020*/ 	.word	0x00000000
	.align		4
        /*0024*/ 	.word	0xfffffffc


//--------------------- .nv.constant4             --------------------------
	.section	.nv.constant4,"a",@progbits
	.align	8
	.align		8
.nv.constant4:
        /*0000*/ 	.dword	vprintf
	.align		8
        /*0008*/ 	.dword	$str


//--------------------- .text._Z25unique_idx_calc_threadIdxPi --------------------------
	.section	.text._Z25unique_idx_calc_threadIdxPi,"ax",@progbits
	.align	128
        .global         _Z25unique_idx_calc_threadIdxPi
        .type           _Z25unique_idx_calc_threadIdxPi,@function
        .size           _Z25unique_idx_calc_threadIdxPi,(.L_x_2 - _Z25unique_idx_calc_threadIdxPi)
        .other          _Z25unique_idx_calc_threadIdxPi,@"STO_CUDA_ENTRY STV_DEFAULT"
_Z25unique_idx_calc_threadIdxPi:
.text._Z25unique_idx_calc_threadIdxPi:
[----:B------:R-:W0:Y:S01]  /*0000*/  LDC R1, c[0x0][0x37c] ;  /* 0x0000df00ff017b82 */ /* 0x000e220000000800 */
[----:B------:R-:W1:Y:S07]  /*0010*/  S2R R10, SR_TID.X ;  /* 0x00000000000a7919 */ /* 0x000e6e0000002100 */
[----:B------:R-:W1:Y:S01]  /*0020*/  LDC.64 R2, c[0x0][0x380] ;  /* 0x0000e000ff027b82 */ /* 0x000e620000000a00 */
[----:B------:R-:W2:Y:S01]  /*0030*/  LDCU.64 UR4, c[0x0][0x358] ;  /* 0x00006b00ff0477ac */ /* 0x000ea20008000a00 */
[----:B0-----:R-:W-:Y:S01]  /*0040*/  VIADD R1, R1, 0xfffffff8 ;  /* 0xfffffff801017836 */ /* 0x001fe20000000000 */
[----:B------:R-:W0:Y:S01]  /*0050*/  LDCU.64 UR6, c[0x4][0x8] ;  /* 0x01000100ff0677ac */ /* 0x000e220008000a00 */
[----:B-1----:R-:W-:-:S05]  /*0060*/  IMAD.WIDE.U32 R2, R10, 0x4, R2 ;  /* 0x000000040a027825 */ /* 0x002fca00078e0002 */
[----:B--2---:R-:W2:Y:S01]  /*0070*/  LDG.E R11, desc[UR4][R2.64] ;  /* 0x00000004020b7981 */ /* 0x004ea2000c1e1900 */
[----:B------:R-:W-:Y:S01]  /*0080*/  MOV R0, 0x0 ;  /* 0x0000000000007802 */ /* 0x000fe20000000f00 */
[----:B------:R-:W1:Y:S01]  /*0090*/  LDCU UR4, c[0x0][0x2f8] ;  /* 0x00005f00ff0477ac */ /* 0x000e620008000800 */
[----:B0-----:R-:W-:Y:S01]  /*00a0*/  IMAD.U32 R4, RZ, RZ, UR6 ;  /* 0x00000006ff047e24 */ /* 0x001fe2000f8e00ff */
[----:B------:R-:W-:Y:S01]  /*00b0*/  MOV R5, UR7 ;  /* 0x0000000700057c02 */ /* 0x000fe20008000f00 */
[----:B------:R0:W3:Y:S01]  /*00c0*/  LDC.64 R8, c[0x4][R0] ;  /* 0x0100000000087b82 */ /* 0x0000e20000000a00 */
[----:B------:R-:W4:Y:S01]  /*00d0*/  LDCU UR5, c[0x0][0x2fc] ;  /* 0x00005f80ff0577ac */ /* 0x000f220008000800 */
[----:B-1----:R-:W-:-:S05]  /*00e0*/  IADD3 R6, P0, PT, R1, UR4, RZ ;  /* 0x0000000401067c10 */ /* 0x002fca000ff1e0ff */
[----:B----4-:R-:W-:Y:S01]  /*00f0*/  IMAD.X R7, RZ, RZ, UR5, P0 ;  /* 0x00000005ff077e24 */ /* 0x010fe200080e06ff */
[----:B--23--:R0:W-:Y:S07]  /*0100*/  STL.64 [R1], R10 ;  /* 0x0000000a01007387 */ /* 0x00c1ee0000100a00 */
[----:B------:R-:W-:-:S07]  /*0110*/  LEPC R20, `(.L_x_0) ;  /* 0x000000001014794e */ /* 0x000fce0000000000 */
[----:B0-----:R-:W-:Y:S05]  /*0120*/  CALL.ABS.NOINC R8 ;  /* 0x0000000008007343 */ /* 0x001fea0003c00000 */
.L_x_0:
[----:B------:R-:W-:Y:S05]  /*0130*/  EXIT ;  /* 0x000000000000794d */ /* 0x000fea0003800000 */
.L_x_1:
[----:B------:R-:W-:-:S00]  /*0140*/  BRA `(.L_x_1) ;  /* 0xfffffffc00fc7947 */ /* 0x000fc0000383ffff */
[----:B------:R-:W-:-:S00]  /*0150*/  NOP ;  /* 0x0000000000007918 */ /* 0x000fc00000000000 */
        /* <DEDUP_REMOVED lines=10> */
.L_x_2:


//--------------------- .nv.global.init           --------------------------
	.section	.nv.global.init,"aw",@progbits
.nv.global.init:
	.type		$str,@object
	.size		$str,(.L_0 - $str)
$str:
        /*0000*/ 	.byte	0x69, 0x6e, 0x70, 0x75, 0x74, 0x5b, 0x25, 0x64, 0x5d, 0x3d, 0x25, 0x64, 0x0a, 0x00
.L_0:


//--------------------- .nv.shared.reserved.0     --------------------------
	.section	.nv.shared.reserved.0,"aw",@nobits
	.weak		__nv_reservedSMEM_offset_0_alias
	.size		__nv_reservedSMEM_offset_0_alias, 0, 64
	.other		__nv_reservedSMEM_offset_0_alias,@"STO_CUDA_RESERVED_SHARED STV_DEFAULT"
__nv_reservedSMEM_offset_0_alias:
	.zero		0
	.zero		64


//--------------------- .nv.constant0._Z25unique_idx_calc_threadIdxPi --------------------------
	.section	.nv.constant0._Z25unique_idx_calc_threadIdxPi,"a",@progbits
	.sectionflags	@""
	.align	4
.nv.constant0._Z25unique_idx_calc_threadIdxPi:
	.zero		904


//--------------------- SYMBOLS --------------------------

	.type		.nv.reservedSmem.offset0,@object
	.size		.nv.reservedSmem.offset0,0x4
	.type		vprintf,@function
